//
// Generated by NVIDIA NVVM Compiler
//
// Compiler Build ID: CL-36424714
// Cuda compilation tools, release 13.0, V13.0.88
// Based on NVVM 20.0.0
//

.version 9.0
.target sm_100
.address_size 64

	// .globl	_Z4axpyfPfS_

.visible .entry _Z4axpyfPfS_(
	.param .f32 _Z4axpyfPfS__param_0,
	.param .u64 .ptr .align 1 _Z4axpyfPfS__param_1,
	.param .u64 .ptr .align 1 _Z4axpyfPfS__param_2
)
{
	.reg .pred 	%p<2>;
	.reg .b32 	%r<5>;
	.reg .b32 	%f<5>;
	.reg .b64 	%rd<8>;

	ld.param.f32 	%f1, [_Z4axpyfPfS__param_0];
	ld.param.u64 	%rd1, [_Z4axpyfPfS__param_1];
	ld.param.u64 	%rd2, [_Z4axpyfPfS__param_2];
	mov.u32 	%r2, %tid.x;
	mov.u32 	%r3, %ctaid.x;
	mov.u32 	%r4, %ntid.x;
	mad.lo.s32 	%r1, %r3, %r4, %r2;
	setp.gt.s32 	%p1, %r1, 9;
	@%p1 bra 	$L__BB0_2;
	cvta.to.global.u64 	%rd3, %rd1;
	cvta.to.global.u64 	%rd4, %rd2;
	mul.wide.s32 	%rd5, %r1, 4;
	add.s64 	%rd6, %rd3, %rd5;
	ld.global.f32 	%f2, [%rd6];
	add.s64 	%rd7, %rd4, %rd5;
	ld.global.f32 	%f3, [%rd7];
	fma.rn.f32 	%f4, %f1, %f2, %f3;
	st.global.f32 	[%rd7], %f4;
$L__BB0_2:
	ret;

}


// ===== COMPILED SASS (sm_100) =====

	.target	sm_100

	.elftype	@"ET_EXEC"


//--------------------- .note.nv.tkinfo           --------------------------
	.section	.note.nv.tkinfo,"",@"SHT_NOTE"
	.sectionflags	@"SHF_NOTE_NV_TKINFO"
	.tkinfo
        /*0018*/ 	.word	0x00000002
        /*0030*/ 	.string	""
        /*0030*/ 	.string	"ptxas"
        /*0030*/ 	.string	"Cuda compilation tools, release 13.0, V13.0.88"
        /*0030*/ 	.string	"Build cuda_13.0.r13.0/compiler.36424714_0"
        /*0030*/ 	.string	"-arch sm_100 -m 64 "



//--------------------- .note.nv.cuinfo           --------------------------
	.section	.note.nv.cuinfo,"",@"SHT_NOTE"
	.sectionflags	@"SHF_NOTE_NV_CUINFO"
        /*0018*/ 	.short	0x0002
        /*001a*/ 	.short	0x0064
        /*001c*/ 	.short	0x0082
	.zero		2


//--------------------- .nv.info                  --------------------------
	.section	.nv.info,"",@"SHT_CUDA_INFO"
	.align	4


	//----- nvinfo : EIATTR_REGCOUNT
	.align		4
        /*0000*/ 	.byte	0x04, 0x2f
        /*0002*/ 	.short	(.L_1 - .L_0)
	.align		4
.L_0:
        /*0004*/ 	.word	index@(_Z4axpyfPfS_)
        /*0008*/ 	.word	0x0000000a


	//----- nvinfo : EIATTR_FRAME_SIZE
	.align		4
.L_1:
        /*000c*/ 	.byte	0x04, 0x11
        /*000e*/ 	.short	(.L_3 - .L_2)
	.align		4
.L_2:
        /*0010*/ 	.word	index@(_Z4axpyfPfS_)
        /*0014*/ 	.word	0x00000000


	//----- nvinfo : EIATTR_MIN_STACK_SIZE
	.align		4
.L_3:
        /*0018*/ 	.byte	0x04, 0x12
        /*001a*/ 	.short	(.L_5 - .L_4)
	.align		4
.L_4:
        /*001c*/ 	.word	index@(_Z4axpyfPfS_)
        /*0020*/ 	.word	0x00000000
.L_5:


//--------------------- .nv.compat                --------------------------
	.section	.nv.compat,"",@"SHT_CUDA_COMPAT_INFO"
	.align	4
        /*0000*/ 	.byte	0x02, 0x09, 0x00, 0x00, 0x02, 0x02, 0x01, 0x00, 0x02, 0x05, 0x05, 0x00, 0x03, 0x07, 0x01, 0x01
        /*0010*/ 	.byte	0x02, 0x03, 0x00, 0x00, 0x02, 0x06, 0x01, 0x00, 0x04, 0x0b, 0x08, 0x00, 0x09, 0x00, 0x00, 0x00
        /*0020*/ 	.byte	0x00, 0x00, 0x00, 0x00


//--------------------- .nv.info._Z4axpyfPfS_     --------------------------
	.section	.nv.info._Z4axpyfPfS_,"",@"SHT_CUDA_INFO"
	.sectionflags	@""
	.align	4


	//----- nvinfo : EIATTR_CUDA_API_VERSION
	.align		4
        /*0000*/ 	.byte	0x04, 0x37
        /*0002*/ 	.short	(.L_7 - .L_6)
.L_6:
        /*0004*/ 	.word	0x00000082


	//----- nvinfo : EIATTR_KPARAM_INFO
	.align		4
.L_7:
        /*0008*/ 	.byte	0x04, 0x17
        /*000a*/ 	.short	(.L_9 - .L_8)
.L_8:
        /*000c*/ 	.word	0x00000000
        /*0010*/ 	.short	0x0002
        /*0012*/ 	.short	0x0010
        /*0014*/ 	.byte	0x00, 0xf5, 0x21, 0x00


	//----- nvinfo : EIATTR_KPARAM_INFO
	.align		4
.L_9:
        /*0018*/ 	.byte	0x04, 0x17
        /*001a*/ 	.short	(.L_11 - .L_10)
.L_10:
        /*001c*/ 	.word	0x00000000
        /*0020*/ 	.short	0x0001
        /*0022*/ 	.short	0x0008
        /*0024*/ 	.byte	0x00, 0xf5, 0x21, 0x00


	//----- nvinfo : EIATTR_KPARAM_INFO
	.align		4
.L_11:
        /*0028*/ 	.byte	0x04, 0x17
        /*002a*/ 	.short	(.L_13 - .L_12)
.L_12:
        /*002c*/ 	.word	0x00000000
        /*0030*/ 	.short	0x0000
        /*0032*/ 	.short	0x0000
        /*0034*/ 	.byte	0x00, 0xf0, 0x11, 0x00


	//----- nvinfo : EIATTR_SPARSE_MMA_MASK
	.align		4
.L_13:
        /*0038*/ 	.byte	0x03, 0x50
        /*003a*/ 	.short	0x0000


	//----- nvinfo : EIATTR_MAXREG_COUNT
	.align		4
        /*003c*/ 	.byte	0x03, 0x1b
        /*003e*/ 	.short	0x00ff


	//----- nvinfo : EIATTR_MERCURY_ISA_VERSION
	.align		4
        /*0040*/ 	.byte	0x03, 0x5f
        /*0042*/ 	.short	0x0101


	//----- nvinfo : EIATTR_VRC_CTA_INIT_COUNT
	.align		4
        /*0044*/ 	.byte	0x02, 0x4a
	.zero		1
	.zero		1


	//----- nvinfo : EIATTR_EXIT_INSTR_OFFSETS
	.align		4
        /*0048*/ 	.byte	0x04, 0x1c
        /*004a*/ 	.short	(.L_15 - .L_14)


	//   ....[0]....
.L_14:
        /*004c*/ 	.word	0x00000060


	//   ....[1]....
        /*0050*/ 	.word	0x00000110


	//----- nvinfo : EIATTR_CBANK_PARAM_SIZE
	.align		4
.L_15:
        /*0054*/ 	.byte	0x03, 0x19
        /*0056*/ 	.short	0x0018


	//----- nvinfo : EIATTR_PARAM_CBANK
	.align		4
        /*0058*/ 	.byte	0x04, 0x0a
        /*005a*/ 	.short	(.L_17 - .L_16)
	.align		4
.L_16:
        /*005c*/ 	.word	index@(.nv.constant0._Z4axpyfPfS_)
        /*0060*/ 	.short	0x0380
        /*0062*/ 	.short	0x0018


	//----- nvinfo : EIATTR_SW_WAR
	.align		4
.L_17:
        /*0064*/ 	.byte	0x04, 0x36
        /*0066*/ 	.short	(.L_19 - .L_18)
.L_18:
        /*0068*/ 	.word	0x00000008
.L_19:


//--------------------- .nv.callgraph             --------------------------
	.section	.nv.callgraph,"",@"SHT_CUDA_CALLGRAPH"
	.align	4
	.sectionentsize	8
	.align		4
        /*0000*/ 	.word	0x00000000
	.align		4
        /*0004*/ 	.word	0xffffffff
	.align		4
        /*0008*/ 	.word	0x00000000
	.align		4
        /*000c*/ 	.word	0xfffffffe
	.align		4
        /*0010*/ 	.word	0x00000000
	.align		4
        /*0014*/ 	.word	0xfffffffd
	.align		4
        /*0018*/ 	.word	0x00000000
	.align		4
        /*001c*/ 	.word	0xfffffffc


//--------------------- .text._Z4axpyfPfS_        --------------------------
	.section	.text._Z4axpyfPfS_,"ax",@progbits
	.align	128
        .global         _Z4axpyfPfS_
        .type           _Z4axpyfPfS_,@function
        .size           _Z4axpyfPfS_,(.L_x_1 - _Z4axpyfPfS_)
        .other          _Z4axpyfPfS_,@"STO_CUDA_ENTRY STV_DEFAULT"
_Z4axpyfPfS_:
.text._Z4axpyfPfS_:
[----:B------:R-:W-:Y:S01]  /*0000*/  LDC R1, c[0x0][0x37c] ;  /* 0x0000df00ff017b82 */ /* 0x000fe20000000800 */
[----:B------:R-:W0:Y:S07]  /*0010*/  S2R R7, SR_TID.X ;  /* 0x0000000000077919 */ /* 0x000e2e0000002100 */
[----:B------:R-:W0:Y:S08]  /*0020*/  S2UR UR4, SR_CTAID.X ;  /* 0x00000000000479c3 */ /* 0x000e300000002500 */
[----:B------:R-:W0:Y:S02]  /*0030*/  LDC R0, c[0x0][0x360] ;  /* 0x0000d800ff007b82 */ /* 0x000e240000000800 */
[----:B0-----:R-:W-:-:S05]  /*0040*/  IMAD R7, R0, UR4, R7 ;  /* 0x0000000400077c24 */ /* 0x001fca000f8e0207 */
[----:B------:R-:W-:-:S13]  /*0050*/  ISETP.GT.AND P0, PT, R7, 0x9, PT ;  /* 0x000000090700780c */ /* 0x000fda0003f04270 */
[----:B------:R-:W-:Y:S05]  /*0060*/  @P0 EXIT ;  /* 0x000000000000094d */ /* 0x000fea0003800000 */
[----:B------:R-:W0:Y:S01]  /*0070*/  LDC.64 R2, c[0x0][0x388] ;  /* 0x0000e200ff027b82 */ /* 0x000e220000000a00 */
[----:B------:R-:W1:Y:S01]  /*0080*/  LDCU.64 UR4, c[0x0][0x358] ;  /* 0x00006b00ff0477ac */ /* 0x000e620008000a00 */
[----:B------:R-:W2:Y:S06]  /*0090*/  LDCU UR6, c[0x0][0x380] ;  /* 0x00007000ff0677ac */ /* 0x000eac0008000800 */
[----:B------:R-:W3:Y:S01]  /*00a0*/  LDC.64 R4, c[0x0][0x390] ;  /* 0x0000e400ff047b82 */ /* 0x000ee20000000a00 */
[----:B0-----:R-:W-:-:S06]  /*00b0*/  IMAD.WIDE R2, R7, 0x4, R2 ;  /* 0x0000000407027825 */ /* 0x001fcc00078e0202 */
[----:B-1----:R-:W2:Y:S01]  /*00c0*/  LDG.E R2, desc[UR4][R2.64] ;  /* 0x0000000402027981 */ /* 0x002ea2000c1e1900 */
[----:B---3--:R-:W-:-:S05]  /*00d0*/  IMAD.WIDE R4, R7, 0x4, R4 ;  /* 0x0000000407047825 */ /* 0x008fca00078e0204 */
[----:B------:R-:W2:Y:S02]  /*00e0*/  LDG.E R7, desc[UR4][R4.64] ;  /* 0x0000000404077981 */ /* 0x000ea4000c1e1900 */
[----:B--2---:R-:W-:-:S05]  /*00f0*/  FFMA R7, R2, UR6, R7 ;  /* 0x0000000602077c23 */ /* 0x004fca0008000007 */
[----:B------:R-:W-:Y:S01]  /*0100*/  STG.E desc[UR4][R4.64], R7 ;  /* 0x0000000704007986 */ /* 0x000fe2000c101904 */
[----:B------:R-:W-:Y:S05]  /*0110*/  EXIT ;  /* 0x000000000000794d */ /* 0x000fea0003800000 */
.L_x_0:
[----:B------:R-:W-:-:S00]  /*0120*/  BRA `(.L_x_0) ;  /* 0xfffffffc00fc7947 */ /* 0x000fc0000383ffff */
[----:B------:R-:W-:-:S00]  /*0130*/  NOP ;  /* 0x0000000000007918 */ /* 0x000fc00000000000 */
        /* <DEDUP_REMOVED lines=12> */
.L_x_1:


//--------------------- .nv.shared.reserved.0     --------------------------
	.section	.nv.shared.reserved.0,"aw",@nobits
	.weak		__nv_reservedSMEM_offset_0_alias
	.size		__nv_reservedSMEM_offset_0_alias, 0, 64
	.other		__nv_reservedSMEM_offset_0_alias,@"STO_CUDA_RESERVED_SHARED STV_DEFAULT"
__nv_reservedSMEM_offset_0_alias:
	.zero		0
	.zero		64


//--------------------- .nv.constant0._Z4axpyfPfS_ --------------------------
	.section	.nv.constant0._Z4axpyfPfS_,"a",@progbits
	.sectionflags	@""
	.align	4
.nv.constant0._Z4axpyfPfS_:
	.zero		920


//--------------------- SYMBOLS --------------------------

	.type		.nv.reservedSmem.offset0,@object
	.size		.nv.reservedSmem.offset0,0x4
